//
// Generated by NVIDIA NVVM Compiler
//
// Compiler Build ID: CL-36424714
// Cuda compilation tools, release 13.0, V13.0.88
// Based on NVVM 20.0.0
//

.version 9.0
.target sm_100
.address_size 64

	// .globl	_Z15breitensucheGPUiPKiS0_iiPiS1_S1_S1_S1_
.global .align 4 .b8 queueDev[1024];
.global .align 4 .u32 head;
.global .align 4 .u32 tail;

.visible .entry _Z15breitensucheGPUiPKiS0_iiPiS1_S1_S1_S1_(
	.param .u32 _Z15breitensucheGPUiPKiS0_iiPiS1_S1_S1_S1__param_0,
	.param .u64 .ptr .align 1 _Z15breitensucheGPUiPKiS0_iiPiS1_S1_S1_S1__param_1,
	.param .u64 .ptr .align 1 _Z15breitensucheGPUiPKiS0_iiPiS1_S1_S1_S1__param_2,
	.param .u32 _Z15breitensucheGPUiPKiS0_iiPiS1_S1_S1_S1__param_3,
	.param .u32 _Z15breitensucheGPUiPKiS0_iiPiS1_S1_S1_S1__param_4,
	.param .u64 .ptr .align 1 _Z15breitensucheGPUiPKiS0_iiPiS1_S1_S1_S1__param_5,
	.param .u64 .ptr .align 1 _Z15breitensucheGPUiPKiS0_iiPiS1_S1_S1_S1__param_6,
	.param .u64 .ptr .align 1 _Z15breitensucheGPUiPKiS0_iiPiS1_S1_S1_S1__param_7,
	.param .u64 .ptr .align 1 _Z15breitensucheGPUiPKiS0_iiPiS1_S1_S1_S1__param_8,
	.param .u64 .ptr .align 1 _Z15breitensucheGPUiPKiS0_iiPiS1_S1_S1_S1__param_9
)
{
	.reg .pred 	%p<5>;
	.reg .b32 	%r<22>;
	.reg .b64 	%rd<27>;

	ld.param.u64 	%rd8, [_Z15breitensucheGPUiPKiS0_iiPiS1_S1_S1_S1__param_1];
	ld.param.u64 	%rd9, [_Z15breitensucheGPUiPKiS0_iiPiS1_S1_S1_S1__param_2];
	ld.param.u64 	%rd13, [_Z15breitensucheGPUiPKiS0_iiPiS1_S1_S1_S1__param_5];
	ld.param.u64 	%rd14, [_Z15breitensucheGPUiPKiS0_iiPiS1_S1_S1_S1__param_6];
	ld.param.u64 	%rd10, [_Z15breitensucheGPUiPKiS0_iiPiS1_S1_S1_S1__param_7];
	ld.param.u64 	%rd11, [_Z15breitensucheGPUiPKiS0_iiPiS1_S1_S1_S1__param_8];
	ld.param.u64 	%rd12, [_Z15breitensucheGPUiPKiS0_iiPiS1_S1_S1_S1__param_9];
	cvta.to.global.u64 	%rd1, %rd13;
	cvta.to.global.u64 	%rd15, %rd14;
	mov.u32 	%r11, %ctaid.x;
	mov.u32 	%r12, %ntid.x;
	mov.u32 	%r13, %tid.x;
	mad.lo.s32 	%r1, %r11, %r12, %r13;
	ld.global.u32 	%r14, [%rd15];
	setp.ge.s32 	%p1, %r1, %r14;
	@%p1 bra 	$L__BB0_6;
	cvta.to.global.u64 	%rd16, %rd9;
	cvta.to.global.u64 	%rd17, %rd11;
	mul.wide.s32 	%rd18, %r1, 4;
	add.s64 	%rd19, %rd17, %rd18;
	ld.global.u32 	%r2, [%rd19];
	mul.wide.s32 	%rd20, %r2, 4;
	add.s64 	%rd2, %rd16, %rd20;
	ld.global.u32 	%r20, [%rd2];
	ld.global.u32 	%r21, [%rd2+4];
	setp.ge.s32 	%p2, %r20, %r21;
	@%p2 bra 	$L__BB0_6;
	add.s64 	%rd3, %rd1, %rd20;
	cvta.to.global.u64 	%rd4, %rd8;
	cvta.to.global.u64 	%rd5, %rd10;
	cvta.to.global.u64 	%rd6, %rd12;
$L__BB0_3:
	mul.wide.s32 	%rd22, %r20, 4;
	add.s64 	%rd23, %rd4, %rd22;
	ld.global.u32 	%r7, [%rd23];
	mul.wide.s32 	%rd24, %r7, 4;
	add.s64 	%rd7, %rd1, %rd24;
	ld.global.u32 	%r15, [%rd7];
	setp.ne.s32 	%p3, %r15, 2147483647;
	@%p3 bra 	$L__BB0_5;
	ld.global.u32 	%r16, [%rd3];
	add.s32 	%r17, %r16, 1;
	st.global.u32 	[%rd7], %r17;
	atom.global.add.u32 	%r18, [%rd5], 1;
	mul.wide.s32 	%rd25, %r18, 4;
	add.s64 	%rd26, %rd6, %rd25;
	st.global.u32 	[%rd26], %r7;
	ld.global.u32 	%r21, [%rd2+4];
$L__BB0_5:
	add.s32 	%r20, %r20, 1;
	setp.lt.s32 	%p4, %r20, %r21;
	@%p4 bra 	$L__BB0_3;
$L__BB0_6:
	bar.sync 	0;
	ret;

}


// ===== COMPILED SASS (sm_100) =====

	.target	sm_100

	.elftype	@"ET_EXEC"


//--------------------- .note.nv.tkinfo           --------------------------
	.section	.note.nv.tkinfo,"",@"SHT_NOTE"
	.sectionflags	@"SHF_NOTE_NV_TKINFO"
	.tkinfo
        /*0018*/ 	.word	0x00000002
        /*0030*/ 	.string	""
        /*0030*/ 	.string	"ptxas"
        /*0030*/ 	.string	"Cuda compilation tools, release 13.0, V13.0.88"
        /*0030*/ 	.string	"Build cuda_13.0.r13.0/compiler.36424714_0"
        /*0030*/ 	.string	"-arch sm_100 -m 64 "



//--------------------- .note.nv.cuinfo           --------------------------
	.section	.note.nv.cuinfo,"",@"SHT_NOTE"
	.sectionflags	@"SHF_NOTE_NV_CUINFO"
        /*0018*/ 	.short	0x0002
        /*001a*/ 	.short	0x0064
        /*001c*/ 	.short	0x0082
	.zero		2


//--------------------- .nv.info                  --------------------------
	.section	.nv.info,"",@"SHT_CUDA_INFO"
	.align	4


	//----- nvinfo : EIATTR_REGCOUNT
	.align		4
        /*0000*/ 	.byte	0x04, 0x2f
        /*0002*/ 	.short	(.L_4 - .L_3)
	.align		4
.L_3:
        /*0004*/ 	.word	index@(_Z15breitensucheGPUiPKiS0_iiPiS1_S1_S1_S1_)
        /*0008*/ 	.word	0x0000001c


	//----- nvinfo : EIATTR_FRAME_SIZE
	.align		4
.L_4:
        /*000c*/ 	.byte	0x04, 0x11
        /*000e*/ 	.short	(.L_6 - .L_5)
	.align		4
.L_5:
        /*0010*/ 	.word	index@(_Z15breitensucheGPUiPKiS0_iiPiS1_S1_S1_S1_)
        /*0014*/ 	.word	0x00000000


	//----- nvinfo : EIATTR_MIN_STACK_SIZE
	.align		4
.L_6:
        /*0018*/ 	.byte	0x04, 0x12
        /*001a*/ 	.short	(.L_8 - .L_7)
	.align		4
.L_7:
        /*001c*/ 	.word	index@(_Z15breitensucheGPUiPKiS0_iiPiS1_S1_S1_S1_)
        /*0020*/ 	.word	0x00000000
.L_8:


//--------------------- .nv.compat                --------------------------
	.section	.nv.compat,"",@"SHT_CUDA_COMPAT_INFO"
	.align	4
        /*0000*/ 	.byte	0x02, 0x09, 0x00, 0x00, 0x02, 0x02, 0x01, 0x00, 0x02, 0x05, 0x05, 0x00, 0x03, 0x07, 0x01, 0x01
        /*0010*/ 	.byte	0x02, 0x03, 0x00, 0x00, 0x02, 0x06, 0x01, 0x00, 0x04, 0x0b, 0x08, 0x00, 0x09, 0x00, 0x00, 0x00
        /*0020*/ 	.byte	0x00, 0x00, 0x00, 0x00


//--------------------- .nv.info._Z15breitensucheGPUiPKiS0_iiPiS1_S1_S1_S1_ --------------------------
	.section	.nv.info._Z15breitensucheGPUiPKiS0_iiPiS1_S1_S1_S1_,"",@"SHT_CUDA_INFO"
	.sectionflags	@""
	.align	4


	//----- nvinfo : EIATTR_CUDA_API_VERSION
	.align		4
        /*0000*/ 	.byte	0x04, 0x37
        /*0002*/ 	.short	(.L_10 - .L_9)
.L_9:
        /*0004*/ 	.word	0x00000082


	//----- nvinfo : EIATTR_KPARAM_INFO
	.align		4
.L_10:
        /*0008*/ 	.byte	0x04, 0x17
        /*000a*/ 	.short	(.L_12 - .L_11)
.L_11:
        /*000c*/ 	.word	0x00000000
        /*0010*/ 	.short	0x0009
        /*0012*/ 	.short	0x0040
        /*0014*/ 	.byte	0x00, 0xf5, 0x21, 0x00


	//----- nvinfo : EIATTR_KPARAM_INFO
	.align		4
.L_12:
        /*0018*/ 	.byte	0x04, 0x17
        /*001a*/ 	.short	(.L_14 - .L_13)
.L_13:
        /*001c*/ 	.word	0x00000000
        /*0020*/ 	.short	0x0008
        /*0022*/ 	.short	0x0038
        /*0024*/ 	.byte	0x00, 0xf5, 0x21, 0x00


	//----- nvinfo : EIATTR_KPARAM_INFO
	.align		4
.L_14:
        /*0028*/ 	.byte	0x04, 0x17
        /*002a*/ 	.short	(.L_16 - .L_15)
.L_15:
        /*002c*/ 	.word	0x00000000
        /*0030*/ 	.short	0x0007
        /*0032*/ 	.short	0x0030
        /*0034*/ 	.byte	0x00, 0xf5, 0x21, 0x00


	//----- nvinfo : EIATTR_KPARAM_INFO
	.align		4
.L_16:
        /*0038*/ 	.byte	0x04, 0x17
        /*003a*/ 	.short	(.L_18 - .L_17)
.L_17:
        /*003c*/ 	.word	0x00000000
        /*0040*/ 	.short	0x0006
        /*0042*/ 	.short	0x0028
        /*0044*/ 	.byte	0x00, 0xf5, 0x21, 0x00


	//----- nvinfo : EIATTR_KPARAM_INFO
	.align		4
.L_18:
        /*0048*/ 	.byte	0x04, 0x17
        /*004a*/ 	.short	(.L_20 - .L_19)
.L_19:
        /*004c*/ 	.word	0x00000000
        /*0050*/ 	.short	0x0005
        /*0052*/ 	.short	0x0020
        /*0054*/ 	.byte	0x00, 0xf5, 0x21, 0x00


	//----- nvinfo : EIATTR_KPARAM_INFO
	.align		4
.L_20:
        /*0058*/ 	.byte	0x04, 0x17
        /*005a*/ 	.short	(.L_22 - .L_21)
.L_21:
        /*005c*/ 	.word	0x00000000
        /*0060*/ 	.short	0x0004
        /*0062*/ 	.short	0x001c
        /*0064*/ 	.byte	0x00, 0xf0, 0x11, 0x00


	//----- nvinfo : EIATTR_KPARAM_INFO
	.align		4
.L_22:
        /*0068*/ 	.byte	0x04, 0x17
        /*006a*/ 	.short	(.L_24 - .L_23)
.L_23:
        /*006c*/ 	.word	0x00000000
        /*0070*/ 	.short	0x0003
        /*0072*/ 	.short	0x0018
        /*0074*/ 	.byte	0x00, 0xf0, 0x11, 0x00


	//----- nvinfo : EIATTR_KPARAM_INFO
	.align		4
.L_24:
        /*0078*/ 	.byte	0x04, 0x17
        /*007a*/ 	.short	(.L_26 - .L_25)
.L_25:
        /*007c*/ 	.word	0x00000000
        /*0080*/ 	.short	0x0002
        /*0082*/ 	.short	0x0010
        /*0084*/ 	.byte	0x00, 0xf5, 0x21, 0x00


	//----- nvinfo : EIATTR_KPARAM_INFO
	.align		4
.L_26:
        /*0088*/ 	.byte	0x04, 0x17
        /*008a*/ 	.short	(.L_28 - .L_27)
.L_27:
        /*008c*/ 	.word	0x00000000
        /*0090*/ 	.short	0x0001
        /*0092*/ 	.short	0x0008
        /*0094*/ 	.byte	0x00, 0xf5, 0x21, 0x00


	//----- nvinfo : EIATTR_KPARAM_INFO
	.align		4
.L_28:
        /*0098*/ 	.byte	0x04, 0x17
        /*009a*/ 	.short	(.L_30 - .L_29)
.L_29:
        /*009c*/ 	.word	0x00000000
        /*00a0*/ 	.short	0x0000
        /*00a2*/ 	.short	0x0000
        /*00a4*/ 	.byte	0x00, 0xf0, 0x11, 0x00


	//----- nvinfo : EIATTR_SPARSE_MMA_MASK
	.align		4
.L_30:
        /*00a8*/ 	.byte	0x03, 0x50
        /*00aa*/ 	.short	0x0000


	//----- nvinfo : EIATTR_MAXREG_COUNT
	.align		4
        /*00ac*/ 	.byte	0x03, 0x1b
        /*00ae*/ 	.short	0x00ff


	//----- nvinfo : EIATTR_NUM_BARRIERS
	.align		4
        /*00b0*/ 	.byte	0x02, 0x4c
        /*00b2*/ 	.byte	0x01
	.zero		1


	//----- nvinfo : EIATTR_MERCURY_ISA_VERSION
	.align		4
        /*00b4*/ 	.byte	0x03, 0x5f
        /*00b6*/ 	.short	0x0101


	//----- nvinfo : EIATTR_INT_WARP_WIDE_INSTR_OFFSETS
	.align		4
        /*00b8*/ 	.byte	0x04, 0x31
        /*00ba*/ 	.short	(.L_32 - .L_31)


	//   ....[0]....
.L_31:
        /*00bc*/ 	.word	0x00000220


	//   ....[1]....
        /*00c0*/ 	.word	0x000002e0


	//----- nvinfo : EIATTR_VRC_CTA_INIT_COUNT
	.align		4
.L_32:
        /*00c4*/ 	.byte	0x02, 0x4a
	.zero		1
	.zero		1


	//----- nvinfo : EIATTR_EXIT_INSTR_OFFSETS
	.align		4
        /*00c8*/ 	.byte	0x04, 0x1c
        /*00ca*/ 	.short	(.L_34 - .L_33)


	//   ....[0]....
.L_33:
        /*00cc*/ 	.word	0x00000380


	//----- nvinfo : EIATTR_CRS_STACK_SIZE
	.align		4
.L_34:
        /*00d0*/ 	.byte	0x04, 0x1e
        /*00d2*/ 	.short	(.L_36 - .L_35)
.L_35:
        /*00d4*/ 	.word	0x00000000


	//----- nvinfo : EIATTR_CBANK_PARAM_SIZE
	.align		4
.L_36:
        /*00d8*/ 	.byte	0x03, 0x19
        /*00da*/ 	.short	0x0048


	//----- nvinfo : EIATTR_PARAM_CBANK
	.align		4
        /*00dc*/ 	.byte	0x04, 0x0a
        /*00de*/ 	.short	(.L_38 - .L_37)
	.align		4
.L_37:
        /*00e0*/ 	.word	index@(.nv.constant0._Z15breitensucheGPUiPKiS0_iiPiS1_S1_S1_S1_)
        /*00e4*/ 	.short	0x0380
        /*00e6*/ 	.short	0x0048


	//----- nvinfo : EIATTR_SW_WAR
	.align		4
.L_38:
        /*00e8*/ 	.byte	0x04, 0x36
        /*00ea*/ 	.short	(.L_40 - .L_39)
.L_39:
        /*00ec*/ 	.word	0x00000008
.L_40:


//--------------------- .nv.callgraph             --------------------------
	.section	.nv.callgraph,"",@"SHT_CUDA_CALLGRAPH"
	.align	4
	.sectionentsize	8
	.align		4
        /*0000*/ 	.word	0x00000000
	.align		4
        /*0004*/ 	.word	0xffffffff
	.align		4
        /*0008*/ 	.word	0x00000000
	.align		4
        /*000c*/ 	.word	0xfffffffe
	.align		4
        /*0010*/ 	.word	0x00000000
	.align		4
        /*0014*/ 	.word	0xfffffffd
	.align		4
        /*0018*/ 	.word	0x00000000
	.align		4
        /*001c*/ 	.word	0xfffffffc


//--------------------- .nv.constant4             --------------------------
	.section	.nv.constant4,"a",@progbits
	.align	8
	.align		8
.nv.constant4:
        /*0000*/ 	.dword	queueDev
	.align		8
        /*0008*/ 	.dword	head
	.align		8
        /*0010*/ 	.dword	tail


//--------------------- .text._Z15breitensucheGPUiPKiS0_iiPiS1_S1_S1_S1_ --------------------------
	.section	.text._Z15breitensucheGPUiPKiS0_iiPiS1_S1_S1_S1_,"ax",@progbits
	.align	128
        .global         _Z15breitensucheGPUiPKiS0_iiPiS1_S1_S1_S1_
        .type           _Z15breitensucheGPUiPKiS0_iiPiS1_S1_S1_S1_,@function
        .size           _Z15breitensucheGPUiPKiS0_iiPiS1_S1_S1_S1_,(.L_x_6 - _Z15breitensucheGPUiPKiS0_iiPiS1_S1_S1_S1_)
        .other          _Z15breitensucheGPUiPKiS0_iiPiS1_S1_S1_S1_,@"STO_CUDA_ENTRY STV_DEFAULT"
_Z15breitensucheGPUiPKiS0_iiPiS1_S1_S1_S1_:
.text._Z15breitensucheGPUiPKiS0_iiPiS1_S1_S1_S1_:
[----:B------:R-:W-:Y:S08]  /*0000*/  LDC R1, c[0x0][0x37c] ;  /* 0x0000df00ff017b82 */ /* 0x000ff00000000800 */
[----:B------:R-:W0:Y:S01]  /*0010*/  LDC.64 R2, c[0x0][0x3a8] ;  /* 0x0000ea00ff027b82 */ /* 0x000e220000000a00 */
[----:B------:R-:W0:Y:S02]  /*0020*/  LDCU.64 UR4, c[0x0][0x358] ;  /* 0x00006b00ff0477ac */ /* 0x000e240008000a00 */
[----:B0-----:R-:W2:Y:S05]  /*0030*/  LDG.E R2, desc[UR4][R2.64] ;  /* 0x0000000402027981 */ /* 0x001eaa000c1e1900 */
[----:B------:R-:W0:Y:S01]  /*0040*/  S2UR UR6, SR_CTAID.X ;  /* 0x00000000000679c3 */ /* 0x000e220000002500 */
[----:B------:R-:W-:Y:S01]  /*0050*/  BSSY.RECONVERGENT B0, `(.L_x_0) ;  /* 0x0000031000007945 */ /* 0x000fe20003800200 */
[----:B------:R-:W0:Y:S06]  /*0060*/  S2R R0, SR_TID.X ;  /* 0x0000000000007919 */ /* 0x000e2c0000002100 */
[----:B------:R-:W0:Y:S02]  /*0070*/  LDC R7, c[0x0][0x360] ;  /* 0x0000d800ff077b82 */ /* 0x000e240000000800 */
[----:B0-----:R-:W-:-:S05]  /*0080*/  IMAD R7, R7, UR6, R0 ;  /* 0x0000000607077c24 */ /* 0x001fca000f8e0200 */
[----:B--2---:R-:W-:-:S13]  /*0090*/  ISETP.GE.AND P0, PT, R7, R2, PT ;  /* 0x000000020700720c */ /* 0x004fda0003f06270 */
[----:B------:R-:W-:Y:S05]  /*00a0*/  @P0 BRA `(.L_x_1) ;  /* 0x0000000000ac0947 */ /* 0x000fea0003800000 */
[----:B------:R-:W0:Y:S08]  /*00b0*/  LDC.64 R4, c[0x0][0x3b8] ;  /* 0x0000ee00ff047b82 */ /* 0x000e300000000a00 */
[----:B------:R-:W1:Y:S01]  /*00c0*/  LDC.64 R2, c[0x0][0x390] ;  /* 0x0000e400ff027b82 */ /* 0x000e620000000a00 */
[----:B0-----:R-:W-:-:S05]  /*00d0*/  IMAD.WIDE R4, R7, 0x4, R4 ;  /* 0x0000000407047825 */ /* 0x001fca00078e0204 */
[----:B------:R-:W1:Y:S02]  /*00e0*/  LDG.E R13, desc[UR4][R4.64] ;  /* 0x00000004040d7981 */ /* 0x000e64000c1e1900 */
[----:B-1----:R-:W-:-:S05]  /*00f0*/  IMAD.WIDE R2, R13, 0x4, R2 ;  /* 0x000000040d027825 */ /* 0x002fca00078e0202 */
[----:B------:R-:W2:Y:S04]  /*0100*/  LDG.E R15, desc[UR4][R2.64] ;  /* 0x00000004020f7981 */ /* 0x000ea8000c1e1900 */
[----:B------:R-:W2:Y:S02]  /*0110*/  LDG.E R0, desc[UR4][R2.64+0x4] ;  /* 0x0000040402007981 */ /* 0x000ea4000c1e1900 */
[----:B--2---:R-:W-:-:S13]  /*0120*/  ISETP.GE.AND P0, PT, R15, R0, PT ;  /* 0x000000000f00720c */ /* 0x004fda0003f06270 */
[----:B------:R-:W-:Y:S05]  /*0130*/  @P0 BRA `(.L_x_1) ;  /* 0x0000000000880947 */ /* 0x000fea0003800000 */
[----:B------:R-:W0:Y:S08]  /*0140*/  LDC.64 R10, c[0x0][0x3a0] ;  /* 0x0000e800ff0a7b82 */ /* 0x000e300000000a00 */
[----:B------:R-:W1:Y:S08]  /*0150*/  LDC.64 R4, c[0x0][0x3a0] ;  /* 0x0000e800ff047b82 */ /* 0x000e700000000a00 */
[----:B------:R-:W2:Y:S08]  /*0160*/  LDC.64 R6, c[0x0][0x388] ;  /* 0x0000e200ff067b82 */ /* 0x000eb00000000a00 */
[----:B------:R-:W3:Y:S01]  /*0170*/  LDC.64 R8, c[0x0][0x3c0] ;  /* 0x0000f000ff087b82 */ /* 0x000ee20000000a00 */
[----:B0-----:R-:W-:-:S07]  /*0180*/  IMAD.WIDE R10, R13, 0x4, R10 ;  /* 0x000000040d0a7825 */ /* 0x001fce00078e020a */
.L_x_4:
[----:B0-2---:R-:W-:-:S06]  /*0190*/  IMAD.WIDE R16, R15, 0x4, R6 ;  /* 0x000000040f107825 */ /* 0x005fcc00078e0206 */
[----:B------:R-:W1:Y:S02]  /*01a0*/  LDG.E R17, desc[UR4][R16.64] ;  /* 0x0000000410117981 */ /* 0x000e64000c1e1900 */
[----:B-1----:R-:W-:-:S05]  /*01b0*/  IMAD.WIDE R12, R17, 0x4, R4 ;  /* 0x00000004110c7825 */ /* 0x002fca00078e0204 */
[----:B------:R-:W2:Y:S01]  /*01c0*/  LDG.E R14, desc[UR4][R12.64] ;  /* 0x000000040c0e7981 */ /* 0x000ea2000c1e1900 */
[----:B------:R-:W-:Y:S01]  /*01d0*/  BSSY.RECONVERGENT B1, `(.L_x_2) ;  /* 0x0000016000017945 */ /* 0x000fe20003800200 */
[----:B------:R-:W-:Y:S02]  /*01e0*/  IADD3 R15, PT, PT, R15, 0x1, RZ ;  /* 0x000000010f0f7810 */ /* 0x000fe40007ffe0ff */
[----:B--2---:R-:W-:-:S13]  /*01f0*/  ISETP.NE.AND P0, PT, R14, 0x7fffffff, PT ;  /* 0x7fffffff0e00780c */ /* 0x004fda0003f05270 */
[----:B------:R-:W-:Y:S05]  /*0200*/  @P0 BRA `(.L_x_3) ;  /* 0x0000000000480947 */ /* 0x000fea0003800000 */
[----:B------:R-:W2:Y:S01]  /*0210*/  LDG.E R0, desc[UR4][R10.64] ;  /* 0x000000040a007981 */ /* 0x000ea2000c1e1900 */
[----:B------:R-:W-:Y:S01]  /*0220*/  VOTEU.ANY UR6, UPT, PT ;  /* 0x0000000000067886 */ /* 0x000fe200038e0100 */
[----:B------:R-:W0:Y:S01]  /*0230*/  LDC.64 R18, c[0x0][0x3b0] ;  /* 0x0000ec00ff127b82 */ /* 0x000e220000000a00 */
[----:B------:R-:W1:Y:S01]  /*0240*/  FLO.U32 R14, UR6 ;  /* 0x00000006000e7d00 */ /* 0x000e6200080e0000 */
[----:B------:R-:W1:Y:S07]  /*0250*/  S2R R21, SR_LANEID ;  /* 0x0000000000157919 */ /* 0x000e6e0000000000 */
[----:B------:R-:W0:Y:S01]  /*0260*/  POPC R25, UR6 ;  /* 0x0000000600197d09 */ /* 0x000e220008000000 */
[----:B-1----:R-:W-:-:S02]  /*0270*/  ISETP.EQ.U32.AND P0, PT, R14, R21, PT ;  /* 0x000000150e00720c */ /* 0x002fc40003f02070 */
[----:B--2---:R-:W-:-:S05]  /*0280*/  IADD3 R23, PT, PT, R0, 0x1, RZ ;  /* 0x0000000100177810 */ /* 0x004fca0007ffe0ff */
[----:B------:R-:W-:Y:S06]  /*0290*/  STG.E desc[UR4][R12.64], R23 ;  /* 0x000000170c007986 */ /* 0x000fec000c101904 */
[----:B0-----:R-:W2:Y:S01]  /*02a0*/  @P0 ATOMG.E.ADD.STRONG.GPU PT, R19, desc[UR4][R18.64], R25 ;  /* 0x80000019121309a8 */ /* 0x001ea200081ef104 */
[----:B------:R-:W0:Y:S02]  /*02b0*/  S2R R0, SR_LTMASK ;  /* 0x0000000000007919 */ /* 0x000e240000003900 */
[----:B0-----:R-:W-:-:S06]  /*02c0*/  LOP3.LUT R16, R0, UR6, RZ, 0xc0, !PT ;  /* 0x0000000600107c12 */ /* 0x001fcc000f8ec0ff */
[----:B------:R-:W0:Y:S01]  /*02d0*/  POPC R16, R16 ;  /* 0x0000001000107309 */ /* 0x000e220000000000 */
[----:B--2---:R-:W0:Y:S02]  /*02e0*/  SHFL.IDX PT, R21, R19, R14, 0x1f ;  /* 0x00001f0e13157589 */ /* 0x004e2400000e0000 */
[----:B0-----:R-:W-:-:S05]  /*02f0*/  IADD3 R21, PT, PT, R21, R16, RZ ;  /* 0x0000001015157210 */ /* 0x001fca0007ffe0ff */
[----:B---3--:R-:W-:-:S05]  /*0300*/  IMAD.WIDE R20, R21, 0x4, R8 ;  /* 0x0000000415147825 */ /* 0x008fca00078e0208 */
[----:B------:R0:W-:Y:S04]  /*0310*/  STG.E desc[UR4][R20.64], R17 ;  /* 0x0000001114007986 */ /* 0x0001e8000c101904 */
[----:B------:R0:W5:Y:S02]  /*0320*/  LDG.E R0, desc[UR4][R2.64+0x4] ;  /* 0x0000040402007981 */ /* 0x000164000c1e1900 */
.L_x_3:
[----:B------:R-:W-:Y:S05]  /*0330*/  BSYNC.RECONVERGENT B1 ;  /* 0x0000000000017941 */ /* 0x000fea0003800200 */
.L_x_2:
[----:B-----5:R-:W-:-:S13]  /*0340*/  ISETP.GE.AND P0, PT, R15, R0, PT ;  /* 0x000000000f00720c */ /* 0x020fda0003f06270 */
[----:B------:R-:W-:Y:S05]  /*0350*/  @!P0 BRA `(.L_x_4) ;  /* 0xfffffffc008c8947 */ /* 0x000fea000383ffff */
.L_x_1:
[----:B------:R-:W-:Y:S05]  /*0360*/  BSYNC.RECONVERGENT B0 ;  /* 0x0000000000007941 */ /* 0x000fea0003800200 */
.L_x_0:
[----:B------:R-:W-:Y:S06]  /*0370*/  BAR.SYNC.DEFER_BLOCKING 0x0 ;  /* 0x0000000000007b1d */ /* 0x000fec0000010000 */
[----:B------:R-:W-:Y:S05]  /*0380*/  EXIT ;  /* 0x000000000000794d */ /* 0x000fea0003800000 */
.L_x_5:
[----:B------:R-:W-:-:S00]  /*0390*/  BRA `(.L_x_5) ;  /* 0xfffffffc00fc7947 */ /* 0x000fc0000383ffff */
[----:B------:R-:W-:-:S00]  /*03a0*/  NOP ;  /* 0x0000000000007918 */ /* 0x000fc00000000000 */
        /* <DEDUP_REMOVED lines=13> */
.L_x_6:


//--------------------- .nv.shared.reserved.0     --------------------------
	.section	.nv.shared.reserved.0,"aw",@nobits
	.weak		__nv_reservedSMEM_offset_0_alias
	.size		__nv_reservedSMEM_offset_0_alias, 0, 64
	.other		__nv_reservedSMEM_offset_0_alias,@"STO_CUDA_RESERVED_SHARED STV_DEFAULT"
__nv_reservedSMEM_offset_0_alias:
	.zero		0
	.zero		64


//--------------------- .nv.global                --------------------------
	.section	.nv.global,"aw",@nobits
	.align	4
.nv.global:
	.type		tail,@object
	.size		tail,(head - tail)
tail:
	.zero		4
	.type		head,@object
	.size		head,(queueDev - head)
head:
	.zero		4
	.type		queueDev,@object
	.size		queueDev,(.L_0 - queueDev)
queueDev:
	.zero		1024
.L_0:


//--------------------- .nv.constant0._Z15breitensucheGPUiPKiS0_iiPiS1_S1_S1_S1_ --------------------------
	.section	.nv.constant0._Z15breitensucheGPUiPKiS0_iiPiS1_S1_S1_S1_,"a",@progbits
	.sectionflags	@""
	.align	4
.nv.constant0._Z15breitensucheGPUiPKiS0_iiPiS1_S1_S1_S1_:
	.zero		968


//--------------------- SYMBOLS --------------------------

	.type		.nv.reservedSmem.offset0,@object
	.size		.nv.reservedSmem.offset0,0x4
